//
// Generated by NVIDIA NVVM Compiler
//
// Compiler Build ID: CL-36424714
// Cuda compilation tools, release 13.0, V13.0.88
// Based on NVVM 20.0.0
//

.version 9.0
.target sm_100
.address_size 64

	// .globl	_Z17kernel_add_arraysPiS_S_i

.visible .entry _Z17kernel_add_arraysPiS_S_i(
	.param .u64 .ptr .align 1 _Z17kernel_add_arraysPiS_S_i_param_0,
	.param .u64 .ptr .align 1 _Z17kernel_add_arraysPiS_S_i_param_1,
	.param .u64 .ptr .align 1 _Z17kernel_add_arraysPiS_S_i_param_2,
	.param .u32 _Z17kernel_add_arraysPiS_S_i_param_3
)
{
	.reg .pred 	%p<2>;
	.reg .b32 	%r<9>;
	.reg .b64 	%rd<11>;

	ld.param.u64 	%rd1, [_Z17kernel_add_arraysPiS_S_i_param_0];
	ld.param.u64 	%rd2, [_Z17kernel_add_arraysPiS_S_i_param_1];
	ld.param.u64 	%rd3, [_Z17kernel_add_arraysPiS_S_i_param_2];
	ld.param.u32 	%r2, [_Z17kernel_add_arraysPiS_S_i_param_3];
	mov.u32 	%r3, %ctaid.x;
	mov.u32 	%r4, %ntid.x;
	mov.u32 	%r5, %tid.x;
	mad.lo.s32 	%r1, %r3, %r4, %r5;
	setp.ge.s32 	%p1, %r1, %r2;
	@%p1 bra 	$L__BB0_2;
	cvta.to.global.u64 	%rd4, %rd1;
	cvta.to.global.u64 	%rd5, %rd2;
	cvta.to.global.u64 	%rd6, %rd3;
	mul.wide.s32 	%rd7, %r1, 4;
	add.s64 	%rd8, %rd4, %rd7;
	ld.global.u32 	%r6, [%rd8];
	add.s64 	%rd9, %rd5, %rd7;
	ld.global.u32 	%r7, [%rd9];
	add.s32 	%r8, %r7, %r6;
	add.s64 	%rd10, %rd6, %rd7;
	st.global.u32 	[%rd10], %r8;
$L__BB0_2:
	ret;

}


// ===== COMPILED SASS (sm_100) =====

	.target	sm_100

	.elftype	@"ET_EXEC"


//--------------------- .note.nv.tkinfo           --------------------------
	.section	.note.nv.tkinfo,"",@"SHT_NOTE"
	.sectionflags	@"SHF_NOTE_NV_TKINFO"
	.tkinfo
        /*0018*/ 	.word	0x00000002
        /*0030*/ 	.string	""
        /*0030*/ 	.string	"ptxas"
        /*0030*/ 	.string	"Cuda compilation tools, release 13.0, V13.0.88"
        /*0030*/ 	.string	"Build cuda_13.0.r13.0/compiler.36424714_0"
        /*0030*/ 	.string	"-arch sm_100 -m 64 "



//--------------------- .note.nv.cuinfo           --------------------------
	.section	.note.nv.cuinfo,"",@"SHT_NOTE"
	.sectionflags	@"SHF_NOTE_NV_CUINFO"
        /*0018*/ 	.short	0x0002
        /*001a*/ 	.short	0x0064
        /*001c*/ 	.short	0x0082
	.zero		2


//--------------------- .nv.info                  --------------------------
	.section	.nv.info,"",@"SHT_CUDA_INFO"
	.align	4


	//----- nvinfo : EIATTR_REGCOUNT
	.align		4
        /*0000*/ 	.byte	0x04, 0x2f
        /*0002*/ 	.short	(.L_1 - .L_0)
	.align		4
.L_0:
        /*0004*/ 	.word	index@(_Z17kernel_add_arraysPiS_S_i)
        /*0008*/ 	.word	0x0000000c


	//----- nvinfo : EIATTR_FRAME_SIZE
	.align		4
.L_1:
        /*000c*/ 	.byte	0x04, 0x11
        /*000e*/ 	.short	(.L_3 - .L_2)
	.align		4
.L_2:
        /*0010*/ 	.word	index@(_Z17kernel_add_arraysPiS_S_i)
        /*0014*/ 	.word	0x00000000


	//----- nvinfo : EIATTR_MIN_STACK_SIZE
	.align		4
.L_3:
        /*0018*/ 	.byte	0x04, 0x12
        /*001a*/ 	.short	(.L_5 - .L_4)
	.align		4
.L_4:
        /*001c*/ 	.word	index@(_Z17kernel_add_arraysPiS_S_i)
        /*0020*/ 	.word	0x00000000
.L_5:


//--------------------- .nv.compat                --------------------------
	.section	.nv.compat,"",@"SHT_CUDA_COMPAT_INFO"
	.align	4
        /*0000*/ 	.byte	0x02, 0x09, 0x00, 0x00, 0x02, 0x02, 0x01, 0x00, 0x02, 0x05, 0x05, 0x00, 0x03, 0x07, 0x01, 0x01
        /*0010*/ 	.byte	0x02, 0x03, 0x00, 0x00, 0x02, 0x06, 0x01, 0x00, 0x04, 0x0b, 0x08, 0x00, 0x09, 0x00, 0x00, 0x00
        /*0020*/ 	.byte	0x00, 0x00, 0x00, 0x00


//--------------------- .nv.info._Z17kernel_add_arraysPiS_S_i --------------------------
	.section	.nv.info._Z17kernel_add_arraysPiS_S_i,"",@"SHT_CUDA_INFO"
	.sectionflags	@""
	.align	4


	//----- nvinfo : EIATTR_CUDA_API_VERSION
	.align		4
        /*0000*/ 	.byte	0x04, 0x37
        /*0002*/ 	.short	(.L_7 - .L_6)
.L_6:
        /*0004*/ 	.word	0x00000082


	//----- nvinfo : EIATTR_KPARAM_INFO
	.align		4
.L_7:
        /*0008*/ 	.byte	0x04, 0x17
        /*000a*/ 	.short	(.L_9 - .L_8)
.L_8:
        /*000c*/ 	.word	0x00000000
        /*0010*/ 	.short	0x0003
        /*0012*/ 	.short	0x0018
        /*0014*/ 	.byte	0x00, 0xf0, 0x11, 0x00


	//----- nvinfo : EIATTR_KPARAM_INFO
	.align		4
.L_9:
        /*0018*/ 	.byte	0x04, 0x17
        /*001a*/ 	.short	(.L_11 - .L_10)
.L_10:
        /*001c*/ 	.word	0x00000000
        /*0020*/ 	.short	0x0002
        /*0022*/ 	.short	0x0010
        /*0024*/ 	.byte	0x00, 0xf5, 0x21, 0x00


	//----- nvinfo : EIATTR_KPARAM_INFO
	.align		4
.L_11:
        /*0028*/ 	.byte	0x04, 0x17
        /*002a*/ 	.short	(.L_13 - .L_12)
.L_12:
        /*002c*/ 	.word	0x00000000
        /*0030*/ 	.short	0x0001
        /*0032*/ 	.short	0x0008
        /*0034*/ 	.byte	0x00, 0xf5, 0x21, 0x00


	//----- nvinfo : EIATTR_KPARAM_INFO
	.align		4
.L_13:
        /*0038*/ 	.byte	0x04, 0x17
        /*003a*/ 	.short	(.L_15 - .L_14)
.L_14:
        /*003c*/ 	.word	0x00000000
        /*0040*/ 	.short	0x0000
        /*0042*/ 	.short	0x0000
        /*0044*/ 	.byte	0x00, 0xf5, 0x21, 0x00


	//----- nvinfo : EIATTR_SPARSE_MMA_MASK
	.align		4
.L_15:
        /*0048*/ 	.byte	0x03, 0x50
        /*004a*/ 	.short	0x0000


	//----- nvinfo : EIATTR_MAXREG_COUNT
	.align		4
        /*004c*/ 	.byte	0x03, 0x1b
        /*004e*/ 	.short	0x00ff


	//----- nvinfo : EIATTR_MERCURY_ISA_VERSION
	.align		4
        /*0050*/ 	.byte	0x03, 0x5f
        /*0052*/ 	.short	0x0101


	//----- nvinfo : EIATTR_VRC_CTA_INIT_COUNT
	.align		4
        /*0054*/ 	.byte	0x02, 0x4a
	.zero		1
	.zero		1


	//----- nvinfo : EIATTR_EXIT_INSTR_OFFSETS
	.align		4
        /*0058*/ 	.byte	0x04, 0x1c
        /*005a*/ 	.short	(.L_17 - .L_16)


	//   ....[0]....
.L_16:
        /*005c*/ 	.word	0x00000070


	//   ....[1]....
        /*0060*/ 	.word	0x00000130


	//----- nvinfo : EIATTR_CBANK_PARAM_SIZE
	.align		4
.L_17:
        /*0064*/ 	.byte	0x03, 0x19
        /*0066*/ 	.short	0x001c


	//----- nvinfo : EIATTR_PARAM_CBANK
	.align		4
        /*0068*/ 	.byte	0x04, 0x0a
        /*006a*/ 	.short	(.L_19 - .L_18)
	.align		4
.L_18:
        /*006c*/ 	.word	index@(.nv.constant0._Z17kernel_add_arraysPiS_S_i)
        /*0070*/ 	.short	0x0380
        /*0072*/ 	.short	0x001c


	//----- nvinfo : EIATTR_SW_WAR
	.align		4
.L_19:
        /*0074*/ 	.byte	0x04, 0x36
        /*0076*/ 	.short	(.L_21 - .L_20)
.L_20:
        /*0078*/ 	.word	0x00000008
.L_21:


//--------------------- .nv.callgraph             --------------------------
	.section	.nv.callgraph,"",@"SHT_CUDA_CALLGRAPH"
	.align	4
	.sectionentsize	8
	.align		4
        /*0000*/ 	.word	0x00000000
	.align		4
        /*0004*/ 	.word	0xffffffff
	.align		4
        /*0008*/ 	.word	0x00000000
	.align		4
        /*000c*/ 	.word	0xfffffffe
	.align		4
        /*0010*/ 	.word	0x00000000
	.align		4
        /*0014*/ 	.word	0xfffffffd
	.align		4
        /*0018*/ 	.word	0x00000000
	.align		4
        /*001c*/ 	.word	0xfffffffc


//--------------------- .text._Z17kernel_add_arraysPiS_S_i --------------------------
	.section	.text._Z17kernel_add_arraysPiS_S_i,"ax",@progbits
	.align	128
        .global         _Z17kernel_add_arraysPiS_S_i
        .type           _Z17kernel_add_arraysPiS_S_i,@function
        .size           _Z17kernel_add_arraysPiS_S_i,(.L_x_1 - _Z17kernel_add_arraysPiS_S_i)
        .other          _Z17kernel_add_arraysPiS_S_i,@"STO_CUDA_ENTRY STV_DEFAULT"
_Z17kernel_add_arraysPiS_S_i:
.text._Z17kernel_add_arraysPiS_S_i:
[----:B------:R-:W-:Y:S01]  /*0000*/  LDC R1, c[0x0][0x37c] ;  /* 0x0000df00ff017b82 */ /* 0x000fe20000000800 */
[----:B------:R-:W0:Y:S07]  /*0010*/  S2R R0, SR_TID.X ;  /* 0x0000000000007919 */ /* 0x000e2e0000002100 */
[----:B------:R-:W0:Y:S01]  /*0020*/  S2UR UR4, SR_CTAID.X ;  /* 0x00000000000479c3 */ /* 0x000e220000002500 */
[----:B------:R-:W1:Y:S07]  /*0030*/  LDCU UR5, c[0x0][0x398] ;  /* 0x00007300ff0577ac */ /* 0x000e6e0008000800 */
[----:B------:R-:W0:Y:S02]  /*0040*/  LDC R9, c[0x0][0x360] ;  /* 0x0000d800ff097b82 */ /* 0x000e240000000800 */
[----:B0-----:R-:W-:-:S05]  /*0050*/  IMAD R9, R9, UR4, R0 ;  /* 0x0000000409097c24 */ /* 0x001fca000f8e0200 */
[----:B-1----:R-:W-:-:S13]  /*0060*/  ISETP.GE.AND P0, PT, R9, UR5, PT ;  /* 0x0000000509007c0c */ /* 0x002fda000bf06270 */
[----:B------:R-:W-:Y:S05]  /*0070*/  @P0 EXIT ;  /* 0x000000000000094d */ /* 0x000fea0003800000 */
[----:B------:R-:W0:Y:S01]  /*0080*/  LDC.64 R2, c[0x0][0x380] ;  /* 0x0000e000ff027b82 */ /* 0x000e220000000a00 */
[----:B------:R-:W1:Y:S07]  /*0090*/  LDCU.64 UR4, c[0x0][0x358] ;  /* 0x00006b00ff0477ac */ /* 0x000e6e0008000a00 */
[----:B------:R-:W2:Y:S08]  /*00a0*/  LDC.64 R4, c[0x0][0x388] ;  /* 0x0000e200ff047b82 */ /* 0x000eb00000000a00 */
[----:B------:R-:W3:Y:S01]  /*00b0*/  LDC.64 R6, c[0x0][0x390] ;  /* 0x0000e400ff067b82 */ /* 0x000ee20000000a00 */
[----:B0-----:R-:W-:-:S06]  /*00c0*/  IMAD.WIDE R2, R9, 0x4, R2 ;  /* 0x0000000409027825 */ /* 0x001fcc00078e0202 */
[----:B-1----:R-:W4:Y:S01]  /*00d0*/  LDG.E R2, desc[UR4][R2.64] ;  /* 0x0000000402027981 */ /* 0x002f22000c1e1900 */
[----:B--2---:R-:W-:-:S06]  /*00e0*/  IMAD.WIDE R4, R9, 0x4, R4 ;  /* 0x0000000409047825 */ /* 0x004fcc00078e0204 */
[----:B------:R-:W4:Y:S01]  /*00f0*/  LDG.E R5, desc[UR4][R4.64] ;  /* 0x0000000404057981 */ /* 0x000f22000c1e1900 */
[----:B---3--:R-:W-:Y:S01]  /*0100*/  IMAD.WIDE R6, R9, 0x4, R6 ;  /* 0x0000000409067825 */ /* 0x008fe200078e0206 */
[----:B----4-:R-:W-:-:S05]  /*0110*/  IADD3 R9, PT, PT, R2, R5, RZ ;  /* 0x0000000502097210 */ /* 0x010fca0007ffe0ff */
[----:B------:R-:W-:Y:S01]  /*0120*/  STG.E desc[UR4][R6.64], R9 ;  /* 0x0000000906007986 */ /* 0x000fe2000c101904 */
[----:B------:R-:W-:Y:S05]  /*0130*/  EXIT ;  /* 0x000000000000794d */ /* 0x000fea0003800000 */
.L_x_0:
[----:B------:R-:W-:-:S00]  /*0140*/  BRA `(.L_x_0) ;  /* 0xfffffffc00fc7947 */ /* 0x000fc0000383ffff */
[----:B------:R-:W-:-:S00]  /*0150*/  NOP ;  /* 0x0000000000007918 */ /* 0x000fc00000000000 */
        /* <DEDUP_REMOVED lines=10> */
.L_x_1:


//--------------------- .nv.shared.reserved.0     --------------------------
	.section	.nv.shared.reserved.0,"aw",@nobits
	.weak		__nv_reservedSMEM_offset_0_alias
	.size		__nv_reservedSMEM_offset_0_alias, 0, 64
	.other		__nv_reservedSMEM_offset_0_alias,@"STO_CUDA_RESERVED_SHARED STV_DEFAULT"
__nv_reservedSMEM_offset_0_alias:
	.zero		0
	.zero		64


//--------------------- .nv.constant0._Z17kernel_add_arraysPiS_S_i --------------------------
	.section	.nv.constant0._Z17kernel_add_arraysPiS_S_i,"a",@progbits
	.sectionflags	@""
	.align	4
.nv.constant0._Z17kernel_add_arraysPiS_S_i:
	.zero		924


//--------------------- SYMBOLS --------------------------

	.type		.nv.reservedSmem.offset0,@object
	.size		.nv.reservedSmem.offset0,0x4
